//
// Generated by NVIDIA NVVM Compiler
//
// Compiler Build ID: CL-36424714
// Cuda compilation tools, release 13.0, V13.0.88
// Based on NVVM 20.0.0
//

.version 9.0
.target sm_100
.address_size 64

	// .globl	_Z3fooPPfi

.visible .entry _Z3fooPPfi(
	.param .u64 .ptr .align 1 _Z3fooPPfi_param_0,
	.param .u32 _Z3fooPPfi_param_1
)
{
	.reg .pred 	%p<2>;
	.reg .b32 	%r<14>;
	.reg .b64 	%rd<9>;

	ld.param.u64 	%rd1, [_Z3fooPPfi_param_0];
	ld.param.u32 	%r3, [_Z3fooPPfi_param_1];
	mov.u32 	%r5, %ctaid.x;
	mov.u32 	%r6, %ntid.x;
	mov.u32 	%r7, %tid.x;
	mad.lo.s32 	%r1, %r5, %r6, %r7;
	mov.u32 	%r8, %ctaid.y;
	mov.u32 	%r9, %ntid.y;
	mov.u32 	%r10, %tid.y;
	mad.lo.s32 	%r11, %r8, %r9, %r10;
	max.s32 	%r12, %r1, %r11;
	setp.ge.s32 	%p1, %r12, %r3;
	@%p1 bra 	$L__BB0_2;
	cvta.to.global.u64 	%rd2, %rd1;
	mul.wide.s32 	%rd3, %r1, 8;
	add.s64 	%rd4, %rd2, %rd3;
	ld.global.u64 	%rd5, [%rd4];
	cvta.to.global.u64 	%rd6, %rd5;
	mul.wide.u32 	%rd7, %r11, 4;
	add.s64 	%rd8, %rd6, %rd7;
	mov.b32 	%r13, 1065353216;
	st.global.u32 	[%rd8], %r13;
$L__BB0_2:
	ret;

}


// ===== COMPILED SASS (sm_100) =====

	.target	sm_100

	.elftype	@"ET_EXEC"


//--------------------- .note.nv.tkinfo           --------------------------
	.section	.note.nv.tkinfo,"",@"SHT_NOTE"
	.sectionflags	@"SHF_NOTE_NV_TKINFO"
	.tkinfo
        /*0018*/ 	.word	0x00000002
        /*0030*/ 	.string	""
        /*0030*/ 	.string	"ptxas"
        /*0030*/ 	.string	"Cuda compilation tools, release 13.0, V13.0.88"
        /*0030*/ 	.string	"Build cuda_13.0.r13.0/compiler.36424714_0"
        /*0030*/ 	.string	"-arch sm_100 -m 64 "



//--------------------- .note.nv.cuinfo           --------------------------
	.section	.note.nv.cuinfo,"",@"SHT_NOTE"
	.sectionflags	@"SHF_NOTE_NV_CUINFO"
        /*0018*/ 	.short	0x0002
        /*001a*/ 	.short	0x0064
        /*001c*/ 	.short	0x0082
	.zero		2


//--------------------- .nv.info                  --------------------------
	.section	.nv.info,"",@"SHT_CUDA_INFO"
	.align	4


	//----- nvinfo : EIATTR_REGCOUNT
	.align		4
        /*0000*/ 	.byte	0x04, 0x2f
        /*0002*/ 	.short	(.L_1 - .L_0)
	.align		4
.L_0:
        /*0004*/ 	.word	index@(_Z3fooPPfi)
        /*0008*/ 	.word	0x0000000a


	//----- nvinfo : EIATTR_FRAME_SIZE
	.align		4
.L_1:
        /*000c*/ 	.byte	0x04, 0x11
        /*000e*/ 	.short	(.L_3 - .L_2)
	.align		4
.L_2:
        /*0010*/ 	.word	index@(_Z3fooPPfi)
        /*0014*/ 	.word	0x00000000


	//----- nvinfo : EIATTR_MIN_STACK_SIZE
	.align		4
.L_3:
        /*0018*/ 	.byte	0x04, 0x12
        /*001a*/ 	.short	(.L_5 - .L_4)
	.align		4
.L_4:
        /*001c*/ 	.word	index@(_Z3fooPPfi)
        /*0020*/ 	.word	0x00000000
.L_5:


//--------------------- .nv.compat                --------------------------
	.section	.nv.compat,"",@"SHT_CUDA_COMPAT_INFO"
	.align	4
        /*0000*/ 	.byte	0x02, 0x09, 0x00, 0x00, 0x02, 0x02, 0x01, 0x00, 0x02, 0x05, 0x05, 0x00, 0x03, 0x07, 0x01, 0x01
        /*0010*/ 	.byte	0x02, 0x03, 0x00, 0x00, 0x02, 0x06, 0x01, 0x00, 0x04, 0x0b, 0x08, 0x00, 0x09, 0x00, 0x00, 0x00
        /*0020*/ 	.byte	0x00, 0x00, 0x00, 0x00


//--------------------- .nv.info._Z3fooPPfi       --------------------------
	.section	.nv.info._Z3fooPPfi,"",@"SHT_CUDA_INFO"
	.sectionflags	@""
	.align	4


	//----- nvinfo : EIATTR_CUDA_API_VERSION
	.align		4
        /*0000*/ 	.byte	0x04, 0x37
        /*0002*/ 	.short	(.L_7 - .L_6)
.L_6:
        /*0004*/ 	.word	0x00000082


	//----- nvinfo : EIATTR_KPARAM_INFO
	.align		4
.L_7:
        /*0008*/ 	.byte	0x04, 0x17
        /*000a*/ 	.short	(.L_9 - .L_8)
.L_8:
        /*000c*/ 	.word	0x00000000
        /*0010*/ 	.short	0x0001
        /*0012*/ 	.short	0x0008
        /*0014*/ 	.byte	0x00, 0xf0, 0x11, 0x00


	//----- nvinfo : EIATTR_KPARAM_INFO
	.align		4
.L_9:
        /*0018*/ 	.byte	0x04, 0x17
        /*001a*/ 	.short	(.L_11 - .L_10)
.L_10:
        /*001c*/ 	.word	0x00000000
        /*0020*/ 	.short	0x0000
        /*0022*/ 	.short	0x0000
        /*0024*/ 	.byte	0x00, 0xf5, 0x21, 0x00


	//----- nvinfo : EIATTR_SPARSE_MMA_MASK
	.align		4
.L_11:
        /*0028*/ 	.byte	0x03, 0x50
        /*002a*/ 	.short	0x0000


	//----- nvinfo : EIATTR_MAXREG_COUNT
	.align		4
        /*002c*/ 	.byte	0x03, 0x1b
        /*002e*/ 	.short	0x00ff


	//----- nvinfo : EIATTR_MERCURY_ISA_VERSION
	.align		4
        /*0030*/ 	.byte	0x03, 0x5f
        /*0032*/ 	.short	0x0101


	//----- nvinfo : EIATTR_VRC_CTA_INIT_COUNT
	.align		4
        /*0034*/ 	.byte	0x02, 0x4a
	.zero		1
	.zero		1


	//----- nvinfo : EIATTR_EXIT_INSTR_OFFSETS
	.align		4
        /*0038*/ 	.byte	0x04, 0x1c
        /*003a*/ 	.short	(.L_13 - .L_12)


	//   ....[0]....
.L_12:
        /*003c*/ 	.word	0x000000c0


	//   ....[1]....
        /*0040*/ 	.word	0x00000140


	//----- nvinfo : EIATTR_CBANK_PARAM_SIZE
	.align		4
.L_13:
        /*0044*/ 	.byte	0x03, 0x19
        /*0046*/ 	.short	0x000c


	//----- nvinfo : EIATTR_PARAM_CBANK
	.align		4
        /*0048*/ 	.byte	0x04, 0x0a
        /*004a*/ 	.short	(.L_15 - .L_14)
	.align		4
.L_14:
        /*004c*/ 	.word	index@(.nv.constant0._Z3fooPPfi)
        /*0050*/ 	.short	0x0380
        /*0052*/ 	.short	0x000c


	//----- nvinfo : EIATTR_SW_WAR
	.align		4
.L_15:
        /*0054*/ 	.byte	0x04, 0x36
        /*0056*/ 	.short	(.L_17 - .L_16)
.L_16:
        /*0058*/ 	.word	0x00000008
.L_17:


//--------------------- .nv.callgraph             --------------------------
	.section	.nv.callgraph,"",@"SHT_CUDA_CALLGRAPH"
	.align	4
	.sectionentsize	8
	.align		4
        /*0000*/ 	.word	0x00000000
	.align		4
        /*0004*/ 	.word	0xffffffff
	.align		4
        /*0008*/ 	.word	0x00000000
	.align		4
        /*000c*/ 	.word	0xfffffffe
	.align		4
        /*0010*/ 	.word	0x00000000
	.align		4
        /*0014*/ 	.word	0xfffffffd
	.align		4
        /*0018*/ 	.word	0x00000000
	.align		4
        /*001c*/ 	.word	0xfffffffc


//--------------------- .text._Z3fooPPfi          --------------------------
	.section	.text._Z3fooPPfi,"ax",@progbits
	.align	128
        .global         _Z3fooPPfi
        .type           _Z3fooPPfi,@function
        .size           _Z3fooPPfi,(.L_x_1 - _Z3fooPPfi)
        .other          _Z3fooPPfi,@"STO_CUDA_ENTRY STV_DEFAULT"
_Z3fooPPfi:
.text._Z3fooPPfi:
[----:B------:R-:W-:Y:S01]  /*0000*/  LDC R1, c[0x0][0x37c] ;  /* 0x0000df00ff017b82 */ /* 0x000fe20000000800 */
[----:B------:R-:W0:Y:S07]  /*0010*/  S2R R0, SR_TID.X ;  /* 0x0000000000007919 */ /* 0x000e2e0000002100 */
[----:B------:R-:W0:Y:S01]  /*0020*/  LDC R5, c[0x0][0x360] ;  /* 0x0000d800ff057b82 */ /* 0x000e220000000800 */
[----:B------:R-:W1:Y:S01]  /*0030*/  LDCU UR6, c[0x0][0x388] ;  /* 0x00007100ff0677ac */ /* 0x000e620008000800 */
[----:B------:R-:W2:Y:S06]  /*0040*/  S2R R3, SR_TID.Y ;  /* 0x0000000000037919 */ /* 0x000eac0000002200 */
[----:B------:R-:W0:Y:S08]  /*0050*/  S2UR UR4, SR_CTAID.X ;  /* 0x00000000000479c3 */ /* 0x000e300000002500 */
[----:B------:R-:W2:Y:S08]  /*0060*/  S2UR UR5, SR_CTAID.Y ;  /* 0x00000000000579c3 */ /* 0x000eb00000002600 */
[----:B------:R-:W2:Y:S01]  /*0070*/  LDC R4, c[0x0][0x364] ;  /* 0x0000d900ff047b82 */ /* 0x000ea20000000800 */
[----:B0-----:R-:W-:-:S02]  /*0080*/  IMAD R5, R5, UR4, R0 ;  /* 0x0000000405057c24 */ /* 0x001fc4000f8e0200 */
[----:B--2---:R-:W-:-:S05]  /*0090*/  IMAD R4, R4, UR5, R3 ;  /* 0x0000000504047c24 */ /* 0x004fca000f8e0203 */
[----:B------:R-:W-:-:S04]  /*00a0*/  VIMNMX R0, PT, PT, R5, R4, !PT ;  /* 0x0000000405007248 */ /* 0x000fc80007fe0100 */
[----:B-1----:R-:W-:-:S13]  /*00b0*/  ISETP.GE.AND P0, PT, R0, UR6, PT ;  /* 0x0000000600007c0c */ /* 0x002fda000bf06270 */
[----:B------:R-:W-:Y:S05]  /*00c0*/  @P0 EXIT ;  /* 0x000000000000094d */ /* 0x000fea0003800000 */
[----:B------:R-:W0:Y:S01]  /*00d0*/  LDC.64 R2, c[0x0][0x380] ;  /* 0x0000e000ff027b82 */ /* 0x000e220000000a00 */
[----:B------:R-:W1:Y:S01]  /*00e0*/  LDCU.64 UR4, c[0x0][0x358] ;  /* 0x00006b00ff0477ac */ /* 0x000e620008000a00 */
[----:B0-----:R-:W-:-:S06]  /*00f0*/  IMAD.WIDE R2, R5, 0x8, R2 ;  /* 0x0000000805027825 */ /* 0x001fcc00078e0202 */
[----:B-1----:R-:W2:Y:S01]  /*0100*/  LDG.E.64 R2, desc[UR4][R2.64] ;  /* 0x0000000402027981 */ /* 0x002ea2000c1e1b00 */
[----:B------:R-:W-:Y:S02]  /*0110*/  HFMA2 R7, -RZ, RZ, 1.875, 0 ;  /* 0x3f800000ff077431 */ /* 0x000fe400000001ff */
[----:B--2---:R-:W-:-:S05]  /*0120*/  IMAD.WIDE.U32 R4, R4, 0x4, R2 ;  /* 0x0000000404047825 */ /* 0x004fca00078e0002 */
[----:B------:R-:W-:Y:S01]  /*0130*/  STG.E desc[UR4][R4.64], R7 ;  /* 0x0000000704007986 */ /* 0x000fe2000c101904 */
[----:B------:R-:W-:Y:S05]  /*0140*/  EXIT ;  /* 0x000000000000794d */ /* 0x000fea0003800000 */
.L_x_0:
[----:B------:R-:W-:-:S00]  /*0150*/  BRA `(.L_x_0) ;  /* 0xfffffffc00fc7947 */ /* 0x000fc0000383ffff */
[----:B------:R-:W-:-:S00]  /*0160*/  NOP ;  /* 0x0000000000007918 */ /* 0x000fc00000000000 */
        /* <DEDUP_REMOVED lines=9> */
.L_x_1:


//--------------------- .nv.shared.reserved.0     --------------------------
	.section	.nv.shared.reserved.0,"aw",@nobits
	.weak		__nv_reservedSMEM_offset_0_alias
	.size		__nv_reservedSMEM_offset_0_alias, 0, 64
	.other		__nv_reservedSMEM_offset_0_alias,@"STO_CUDA_RESERVED_SHARED STV_DEFAULT"
__nv_reservedSMEM_offset_0_alias:
	.zero		0
	.zero		64


//--------------------- .nv.constant0._Z3fooPPfi  --------------------------
	.section	.nv.constant0._Z3fooPPfi,"a",@progbits
	.sectionflags	@""
	.align	4
.nv.constant0._Z3fooPPfi:
	.zero		908


//--------------------- SYMBOLS --------------------------

	.type		.nv.reservedSmem.offset0,@object
	.size		.nv.reservedSmem.offset0,0x4
